//
// Generated by NVIDIA NVVM Compiler
//
// Compiler Build ID: CL-36424714
// Cuda compilation tools, release 13.0, V13.0.88
// Based on NVVM 20.0.0
//

.version 9.0
.target sm_100
.address_size 64

	// .globl	_Z14mein_op_kernelv

.visible .entry _Z14mein_op_kernelv()
{


	ret;

}


// ===== COMPILED SASS (sm_100) =====

	.target	sm_100

	.elftype	@"ET_EXEC"


//--------------------- .note.nv.tkinfo           --------------------------
	.section	.note.nv.tkinfo,"",@"SHT_NOTE"
	.sectionflags	@"SHF_NOTE_NV_TKINFO"
	.tkinfo
        /*0018*/ 	.word	0x00000002
        /*0030*/ 	.string	""
        /*0030*/ 	.string	"ptxas"
        /*0030*/ 	.string	"Cuda compilation tools, release 13.0, V13.0.88"
        /*0030*/ 	.string	"Build cuda_13.0.r13.0/compiler.36424714_0"
        /*0030*/ 	.string	"-arch sm_100 -m 64 "



//--------------------- .note.nv.cuinfo           --------------------------
	.section	.note.nv.cuinfo,"",@"SHT_NOTE"
	.sectionflags	@"SHF_NOTE_NV_CUINFO"
        /*0018*/ 	.short	0x0002
        /*001a*/ 	.short	0x0064
        /*001c*/ 	.short	0x0082
	.zero		2


//--------------------- .nv.info                  --------------------------
	.section	.nv.info,"",@"SHT_CUDA_INFO"
	.align	4


	//----- nvinfo : EIATTR_REGCOUNT
	.align		4
        /*0000*/ 	.byte	0x04, 0x2f
        /*0002*/ 	.short	(.L_1 - .L_0)
	.align		4
.L_0:
        /*0004*/ 	.word	index@(_Z14mein_op_kernelv)
        /*0008*/ 	.word	0x00000004


	//----- nvinfo : EIATTR_FRAME_SIZE
	.align		4
.L_1:
        /*000c*/ 	.byte	0x04, 0x11
        /*000e*/ 	.short	(.L_3 - .L_2)
	.align		4
.L_2:
        /*0010*/ 	.word	index@(_Z14mein_op_kernelv)
        /*0014*/ 	.word	0x00000000


	//----- nvinfo : EIATTR_MIN_STACK_SIZE
	.align		4
.L_3:
        /*0018*/ 	.byte	0x04, 0x12
        /*001a*/ 	.short	(.L_5 - .L_4)
	.align		4
.L_4:
        /*001c*/ 	.word	index@(_Z14mein_op_kernelv)
        /*0020*/ 	.word	0x00000000
.L_5:


//--------------------- .nv.compat                --------------------------
	.section	.nv.compat,"",@"SHT_CUDA_COMPAT_INFO"
	.align	4
        /*0000*/ 	.byte	0x02, 0x09, 0x00, 0x00, 0x02, 0x02, 0x01, 0x00, 0x02, 0x05, 0x05, 0x00, 0x03, 0x07, 0x01, 0x01
        /*0010*/ 	.byte	0x02, 0x03, 0x00, 0x00, 0x02, 0x06, 0x01, 0x00, 0x04, 0x0b, 0x08, 0x00, 0x09, 0x00, 0x00, 0x00
        /*0020*/ 	.byte	0x00, 0x00, 0x00, 0x00


//--------------------- .nv.info._Z14mein_op_kernelv --------------------------
	.section	.nv.info._Z14mein_op_kernelv,"",@"SHT_CUDA_INFO"
	.sectionflags	@""
	.align	4


	//----- nvinfo : EIATTR_CUDA_API_VERSION
	.align		4
        /*0000*/ 	.byte	0x04, 0x37
        /*0002*/ 	.short	(.L_7 - .L_6)
.L_6:
        /*0004*/ 	.word	0x00000082


	//----- nvinfo : EIATTR_SPARSE_MMA_MASK
	.align		4
.L_7:
        /*0008*/ 	.byte	0x03, 0x50
        /*000a*/ 	.short	0x0000


	//----- nvinfo : EIATTR_MAXREG_COUNT
	.align		4
        /*000c*/ 	.byte	0x03, 0x1b
        /*000e*/ 	.short	0x00ff


	//----- nvinfo : EIATTR_MERCURY_ISA_VERSION
	.align		4
        /*0010*/ 	.byte	0x03, 0x5f
        /*0012*/ 	.short	0x0101


	//----- nvinfo : EIATTR_VRC_CTA_INIT_COUNT
	.align		4
        /*0014*/ 	.byte	0x02, 0x4a
	.zero		1
	.zero		1


	//----- nvinfo : EIATTR_EXIT_INSTR_OFFSETS
	.align		4
        /*0018*/ 	.byte	0x04, 0x1c
        /*001a*/ 	.short	(.L_9 - .L_8)


	//   ....[0]....
.L_8:
        /*001c*/ 	.word	0x00000010


	//----- nvinfo : EIATTR_SW_WAR
	.align		4
.L_9:
        /*0020*/ 	.byte	0x04, 0x36
        /*0022*/ 	.short	(.L_11 - .L_10)
.L_10:
        /*0024*/ 	.word	0x00000008
.L_11:


//--------------------- .nv.callgraph             --------------------------
	.section	.nv.callgraph,"",@"SHT_CUDA_CALLGRAPH"
	.align	4
	.sectionentsize	8
	.align		4
        /*0000*/ 	.word	0x00000000
	.align		4
        /*0004*/ 	.word	0xffffffff
	.align		4
        /*0008*/ 	.word	0x00000000
	.align		4
        /*000c*/ 	.word	0xfffffffe
	.align		4
        /*0010*/ 	.word	0x00000000
	.align		4
        /*0014*/ 	.word	0xfffffffd
	.align		4
        /*0018*/ 	.word	0x00000000
	.align		4
        /*001c*/ 	.word	0xfffffffc


//--------------------- .text._Z14mein_op_kernelv --------------------------
	.section	.text._Z14mein_op_kernelv,"ax",@progbits
	.align	128
        .global         _Z14mein_op_kernelv
        .type           _Z14mein_op_kernelv,@function
        .size           _Z14mein_op_kernelv,(.L_x_1 - _Z14mein_op_kernelv)
        .other          _Z14mein_op_kernelv,@"STO_CUDA_ENTRY STV_DEFAULT"
_Z14mein_op_kernelv:
.text._Z14mein_op_kernelv:
[----:B------:R-:W-:Y:S01]  /*0000*/  LDC R1, c[0x0][0x37c] ;  /* 0x0000df00ff017b82 */ /* 0x000fe20000000800 */
[----:B------:R-:W-:Y:S05]  /*0010*/  EXIT ;  /* 0x000000000000794d */ /* 0x000fea0003800000 */
.L_x_0:
[----:B------:R-:W-:-:S00]  /*0020*/  BRA `(.L_x_0) ;  /* 0xfffffffc00fc7947 */ /* 0x000fc0000383ffff */
[----:B------:R-:W-:-:S00]  /*0030*/  NOP ;  /* 0x0000000000007918 */ /* 0x000fc00000000000 */
        /* <DEDUP_REMOVED lines=12> */
.L_x_1:


//--------------------- .nv.shared.reserved.0     --------------------------
	.section	.nv.shared.reserved.0,"aw",@nobits
	.weak		__nv_reservedSMEM_offset_0_alias
	.size		__nv_reservedSMEM_offset_0_alias, 0, 64
	.other		__nv_reservedSMEM_offset_0_alias,@"STO_CUDA_RESERVED_SHARED STV_DEFAULT"
__nv_reservedSMEM_offset_0_alias:
	.zero		0
	.zero		64


//--------------------- .nv.constant0._Z14mein_op_kernelv --------------------------
	.section	.nv.constant0._Z14mein_op_kernelv,"a",@progbits
	.sectionflags	@""
	.align	4
.nv.constant0._Z14mein_op_kernelv:
	.zero		896


//--------------------- SYMBOLS --------------------------

	.type		.nv.reservedSmem.offset0,@object
	.size		.nv.reservedSmem.offset0,0x4
